//
// Generated by NVIDIA NVVM Compiler
//
// Compiler Build ID: CL-36424714
// Cuda compilation tools, release 13.0, V13.0.88
// Based on NVVM 20.0.0
//

.version 9.0
.target sm_100
.address_size 64

	// .globl	vector_equals

.visible .entry vector_equals(
	.param .u32 vector_equals_param_0,
	.param .u64 .ptr .align 1 vector_equals_param_1,
	.param .u32 vector_equals_param_2,
	.param .u64 .ptr .align 1 vector_equals_param_3,
	.param .u32 vector_equals_param_4,
	.param .u64 .ptr .align 1 vector_equals_param_5
)
{
	.reg .pred 	%p<3>;
	.reg .b32 	%r<12>;
	.reg .b32 	%f<3>;
	.reg .b64 	%rd<11>;

	ld.param.u32 	%r4, [vector_equals_param_0];
	ld.param.u64 	%rd1, [vector_equals_param_1];
	ld.param.u32 	%r2, [vector_equals_param_2];
	ld.param.u64 	%rd2, [vector_equals_param_3];
	ld.param.u32 	%r3, [vector_equals_param_4];
	ld.param.u64 	%rd3, [vector_equals_param_5];
	mov.u32 	%r5, %ctaid.x;
	mov.u32 	%r6, %ntid.x;
	mov.u32 	%r7, %tid.x;
	mad.lo.s32 	%r1, %r5, %r6, %r7;
	setp.ge.s32 	%p1, %r1, %r4;
	@%p1 bra 	$L__BB0_3;
	cvta.to.global.u64 	%rd4, %rd1;
	cvta.to.global.u64 	%rd5, %rd2;
	mul.lo.s32 	%r8, %r2, %r1;
	mul.lo.s32 	%r9, %r3, %r1;
	mul.wide.s32 	%rd6, %r8, 4;
	add.s64 	%rd7, %rd4, %rd6;
	ld.global.f32 	%f1, [%rd7];
	mul.wide.s32 	%rd8, %r9, 4;
	add.s64 	%rd9, %rd5, %rd8;
	ld.global.f32 	%f2, [%rd9];
	setp.eq.f32 	%p2, %f1, %f2;
	@%p2 bra 	$L__BB0_3;
	cvta.to.global.u64 	%rd10, %rd3;
	ld.global.u32 	%r10, [%rd10];
	add.s32 	%r11, %r10, 1;
	st.global.u32 	[%rd10], %r11;
$L__BB0_3:
	ret;

}
	// .globl	vector_copy
.visible .entry vector_copy(
	.param .u32 vector_copy_param_0,
	.param .u64 .ptr .align 1 vector_copy_param_1,
	.param .u32 vector_copy_param_2,
	.param .u64 .ptr .align 1 vector_copy_param_3,
	.param .u32 vector_copy_param_4
)
{
	.reg .pred 	%p<2>;
	.reg .b32 	%r<10>;
	.reg .b32 	%f<2>;
	.reg .b64 	%rd<9>;

	ld.param.u32 	%r4, [vector_copy_param_0];
	ld.param.u64 	%rd1, [vector_copy_param_1];
	ld.param.u32 	%r2, [vector_copy_param_2];
	ld.param.u64 	%rd2, [vector_copy_param_3];
	ld.param.u32 	%r3, [vector_copy_param_4];
	mov.u32 	%r5, %ctaid.x;
	mov.u32 	%r6, %ntid.x;
	mov.u32 	%r7, %tid.x;
	mad.lo.s32 	%r1, %r5, %r6, %r7;
	setp.ge.s32 	%p1, %r1, %r4;
	@%p1 bra 	$L__BB1_2;
	cvta.to.global.u64 	%rd3, %rd1;
	cvta.to.global.u64 	%rd4, %rd2;
	mul.lo.s32 	%r8, %r2, %r1;
	mul.lo.s32 	%r9, %r3, %r1;
	mul.wide.s32 	%rd5, %r8, 4;
	add.s64 	%rd6, %rd3, %rd5;
	ld.global.f32 	%f1, [%rd6];
	mul.wide.s32 	%rd7, %r9, 4;
	add.s64 	%rd8, %rd4, %rd7;
	st.global.f32 	[%rd8], %f1;
$L__BB1_2:
	ret;

}
	// .globl	vector_swap
.visible .entry vector_swap(
	.param .u32 vector_swap_param_0,
	.param .u64 .ptr .align 1 vector_swap_param_1,
	.param .u32 vector_swap_param_2,
	.param .u64 .ptr .align 1 vector_swap_param_3,
	.param .u32 vector_swap_param_4
)
{
	.reg .pred 	%p<2>;
	.reg .b32 	%r<10>;
	.reg .b32 	%f<3>;
	.reg .b64 	%rd<10>;

	ld.param.u32 	%r4, [vector_swap_param_0];
	ld.param.u64 	%rd1, [vector_swap_param_1];
	ld.param.u32 	%r2, [vector_swap_param_2];
	ld.param.u64 	%rd2, [vector_swap_param_3];
	ld.param.u32 	%r3, [vector_swap_param_4];
	mov.u32 	%r5, %ctaid.x;
	mov.u32 	%r6, %ntid.x;
	mov.u32 	%r7, %tid.x;
	mad.lo.s32 	%r1, %r5, %r6, %r7;
	setp.ge.s32 	%p1, %r1, %r4;
	@%p1 bra 	$L__BB2_2;
	cvta.to.global.u64 	%rd3, %rd2;
	cvta.to.global.u64 	%rd4, %rd1;
	mul.lo.s32 	%r8, %r2, %r1;
	mul.lo.s32 	%r9, %r3, %r1;
	mul.wide.s32 	%rd5, %r8, 4;
	add.s64 	%rd6, %rd3, %rd5;
	ld.global.f32 	%f1, [%rd6];
	add.s64 	%rd7, %rd4, %rd5;
	ld.global.f32 	%f2, [%rd7];
	mul.wide.s32 	%rd8, %r9, 4;
	add.s64 	%rd9, %rd3, %rd8;
	st.global.f32 	[%rd9], %f2;
	st.global.f32 	[%rd7], %f1;
$L__BB2_2:
	ret;

}
	// .globl	vector_set
.visible .entry vector_set(
	.param .u32 vector_set_param_0,
	.param .f32 vector_set_param_1,
	.param .u64 .ptr .align 1 vector_set_param_2,
	.param .u32 vector_set_param_3
)
{
	.reg .pred 	%p<2>;
	.reg .b32 	%r<8>;
	.reg .b32 	%f<2>;
	.reg .b64 	%rd<5>;

	ld.param.u32 	%r3, [vector_set_param_0];
	ld.param.f32 	%f1, [vector_set_param_1];
	ld.param.u64 	%rd1, [vector_set_param_2];
	ld.param.u32 	%r2, [vector_set_param_3];
	mov.u32 	%r4, %ctaid.x;
	mov.u32 	%r5, %ntid.x;
	mov.u32 	%r6, %tid.x;
	mad.lo.s32 	%r1, %r4, %r5, %r6;
	setp.ge.s32 	%p1, %r1, %r3;
	@%p1 bra 	$L__BB3_2;
	cvta.to.global.u64 	%rd2, %rd1;
	mul.lo.s32 	%r7, %r2, %r1;
	mul.wide.s32 	%rd3, %r7, 4;
	add.s64 	%rd4, %rd2, %rd3;
	st.global.f32 	[%rd4], %f1;
$L__BB3_2:
	ret;

}


// ===== COMPILED SASS (sm_100) =====

	.target	sm_100

	.elftype	@"ET_EXEC"


//--------------------- .note.nv.tkinfo           --------------------------
	.section	.note.nv.tkinfo,"",@"SHT_NOTE"
	.sectionflags	@"SHF_NOTE_NV_TKINFO"
	.tkinfo
        /*0018*/ 	.word	0x00000002
        /*0030*/ 	.string	""
        /*0030*/ 	.string	"ptxas"
        /*0030*/ 	.string	"Cuda compilation tools, release 13.0, V13.0.88"
        /*0030*/ 	.string	"Build cuda_13.0.r13.0/compiler.36424714_0"
        /*0030*/ 	.string	"-arch sm_100 -m 64 "



//--------------------- .note.nv.cuinfo           --------------------------
	.section	.note.nv.cuinfo,"",@"SHT_NOTE"
	.sectionflags	@"SHF_NOTE_NV_CUINFO"
        /*0018*/ 	.short	0x0002
        /*001a*/ 	.short	0x0064
        /*001c*/ 	.short	0x0082
	.zero		2


//--------------------- .nv.info                  --------------------------
	.section	.nv.info,"",@"SHT_CUDA_INFO"
	.align	4


	//----- nvinfo : EIATTR_REGCOUNT
	.align		4
        /*0000*/ 	.byte	0x04, 0x2f
        /*0002*/ 	.short	(.L_1 - .L_0)
	.align		4
.L_0:
        /*0004*/ 	.word	index@(vector_equals)
        /*0008*/ 	.word	0x0000000c


	//----- nvinfo : EIATTR_FRAME_SIZE
	.align		4
.L_1:
        /*000c*/ 	.byte	0x04, 0x11
        /*000e*/ 	.short	(.L_3 - .L_2)
	.align		4
.L_2:
        /*0010*/ 	.word	index@(vector_equals)
        /*0014*/ 	.word	0x00000000


	//----- nvinfo : EIATTR_REGCOUNT
	.align		4
.L_3:
        /*0018*/ 	.byte	0x04, 0x2f
        /*001a*/ 	.short	(.L_5 - .L_4)
	.align		4
.L_4:
        /*001c*/ 	.word	index@(vector_copy)
        /*0020*/ 	.word	0x0000000a


	//----- nvinfo : EIATTR_FRAME_SIZE
	.align		4
.L_5:
        /*0024*/ 	.byte	0x04, 0x11
        /*0026*/ 	.short	(.L_7 - .L_6)
	.align		4
.L_6:
        /*0028*/ 	.word	index@(vector_copy)
        /*002c*/ 	.word	0x00000000


	//----- nvinfo : EIATTR_REGCOUNT
	.align		4
.L_7:
        /*0030*/ 	.byte	0x04, 0x2f
        /*0032*/ 	.short	(.L_9 - .L_8)
	.align		4
.L_8:
        /*0034*/ 	.word	index@(vector_swap)
        /*0038*/ 	.word	0x0000000e


	//----- nvinfo : EIATTR_FRAME_SIZE
	.align		4
.L_9:
        /*003c*/ 	.byte	0x04, 0x11
        /*003e*/ 	.short	(.L_11 - .L_10)
	.align		4
.L_10:
        /*0040*/ 	.word	index@(vector_swap)
        /*0044*/ 	.word	0x00000000


	//----- nvinfo : EIATTR_REGCOUNT
	.align		4
.L_11:
        /*0048*/ 	.byte	0x04, 0x2f
        /*004a*/ 	.short	(.L_13 - .L_12)
	.align		4
.L_12:
        /*004c*/ 	.word	index@(vector_set)
        /*0050*/ 	.word	0x0000000a


	//----- nvinfo : EIATTR_FRAME_SIZE
	.align		4
.L_13:
        /*0054*/ 	.byte	0x04, 0x11
        /*0056*/ 	.short	(.L_15 - .L_14)
	.align		4
.L_14:
        /*0058*/ 	.word	index@(vector_set)
        /*005c*/ 	.word	0x00000000


	//----- nvinfo : EIATTR_MIN_STACK_SIZE
	.align		4
.L_15:
        /*0060*/ 	.byte	0x04, 0x12
        /*0062*/ 	.short	(.L_17 - .L_16)
	.align		4
.L_16:
        /*0064*/ 	.word	index@(vector_set)
        /*0068*/ 	.word	0x00000000


	//----- nvinfo : EIATTR_MIN_STACK_SIZE
	.align		4
.L_17:
        /*006c*/ 	.byte	0x04, 0x12
        /*006e*/ 	.short	(.L_19 - .L_18)
	.align		4
.L_18:
        /*0070*/ 	.word	index@(vector_swap)
        /*0074*/ 	.word	0x00000000


	//----- nvinfo : EIATTR_MIN_STACK_SIZE
	.align		4
.L_19:
        /*0078*/ 	.byte	0x04, 0x12
        /*007a*/ 	.short	(.L_21 - .L_20)
	.align		4
.L_20:
        /*007c*/ 	.word	index@(vector_copy)
        /*0080*/ 	.word	0x00000000


	//----- nvinfo : EIATTR_MIN_STACK_SIZE
	.align		4
.L_21:
        /*0084*/ 	.byte	0x04, 0x12
        /*0086*/ 	.short	(.L_23 - .L_22)
	.align		4
.L_22:
        /*0088*/ 	.word	index@(vector_equals)
        /*008c*/ 	.word	0x00000000
.L_23:


//--------------------- .nv.compat                --------------------------
	.section	.nv.compat,"",@"SHT_CUDA_COMPAT_INFO"
	.align	4
        /*0000*/ 	.byte	0x02, 0x09, 0x00, 0x00, 0x02, 0x02, 0x01, 0x00, 0x02, 0x05, 0x05, 0x00, 0x03, 0x07, 0x01, 0x01
        /*0010*/ 	.byte	0x02, 0x03, 0x00, 0x00, 0x02, 0x06, 0x01, 0x00, 0x04, 0x0b, 0x08, 0x00, 0x09, 0x00, 0x00, 0x00
        /*0020*/ 	.byte	0x00, 0x00, 0x00, 0x00


//--------------------- .nv.info.vector_set       --------------------------
	.section	.nv.info.vector_set,"",@"SHT_CUDA_INFO"
	.sectionflags	@""
	.align	4


	//----- nvinfo : EIATTR_CUDA_API_VERSION
	.align		4
        /*0000*/ 	.byte	0x04, 0x37
        /*0002*/ 	.short	(.L_25 - .L_24)
.L_24:
        /*0004*/ 	.word	0x00000082


	//----- nvinfo : EIATTR_KPARAM_INFO
	.align		4
.L_25:
        /*0008*/ 	.byte	0x04, 0x17
        /*000a*/ 	.short	(.L_27 - .L_26)
.L_26:
        /*000c*/ 	.word	0x00000000
        /*0010*/ 	.short	0x0003
        /*0012*/ 	.short	0x0010
        /*0014*/ 	.byte	0x00, 0xf0, 0x11, 0x00


	//----- nvinfo : EIATTR_KPARAM_INFO
	.align		4
.L_27:
        /*0018*/ 	.byte	0x04, 0x17
        /*001a*/ 	.short	(.L_29 - .L_28)
.L_28:
        /*001c*/ 	.word	0x00000000
        /*0020*/ 	.short	0x0002
        /*0022*/ 	.short	0x0008
        /*0024*/ 	.byte	0x00, 0xf5, 0x21, 0x00


	//----- nvinfo : EIATTR_KPARAM_INFO
	.align		4
.L_29:
        /*0028*/ 	.byte	0x04, 0x17
        /*002a*/ 	.short	(.L_31 - .L_30)
.L_30:
        /*002c*/ 	.word	0x00000000
        /*0030*/ 	.short	0x0001
        /*0032*/ 	.short	0x0004
        /*0034*/ 	.byte	0x00, 0xf0, 0x11, 0x00


	//----- nvinfo : EIATTR_KPARAM_INFO
	.align		4
.L_31:
        /*0038*/ 	.byte	0x04, 0x17
        /*003a*/ 	.short	(.L_33 - .L_32)
.L_32:
        /*003c*/ 	.word	0x00000000
        /*0040*/ 	.short	0x0000
        /*0042*/ 	.short	0x0000
        /*0044*/ 	.byte	0x00, 0xf0, 0x11, 0x00


	//----- nvinfo : EIATTR_SPARSE_MMA_MASK
	.align		4
.L_33:
        /*0048*/ 	.byte	0x03, 0x50
        /*004a*/ 	.short	0x0000


	//----- nvinfo : EIATTR_MAXREG_COUNT
	.align		4
        /*004c*/ 	.byte	0x03, 0x1b
        /*004e*/ 	.short	0x00ff


	//----- nvinfo : EIATTR_MERCURY_ISA_VERSION
	.align		4
        /*0050*/ 	.byte	0x03, 0x5f
        /*0052*/ 	.short	0x0101


	//----- nvinfo : EIATTR_VRC_CTA_INIT_COUNT
	.align		4
        /*0054*/ 	.byte	0x02, 0x4a
	.zero		1
	.zero		1


	//----- nvinfo : EIATTR_EXIT_INSTR_OFFSETS
	.align		4
        /*0058*/ 	.byte	0x04, 0x1c
        /*005a*/ 	.short	(.L_35 - .L_34)


	//   ....[0]....
.L_34:
        /*005c*/ 	.word	0x00000070


	//   ....[1]....
        /*0060*/ 	.word	0x000000f0


	//----- nvinfo : EIATTR_CBANK_PARAM_SIZE
	.align		4
.L_35:
        /*0064*/ 	.byte	0x03, 0x19
        /*0066*/ 	.short	0x0014


	//----- nvinfo : EIATTR_PARAM_CBANK
	.align		4
        /*0068*/ 	.byte	0x04, 0x0a
        /*006a*/ 	.short	(.L_37 - .L_36)
	.align		4
.L_36:
        /*006c*/ 	.word	index@(.nv.constant0.vector_set)
        /*0070*/ 	.short	0x0380
        /*0072*/ 	.short	0x0014


	//----- nvinfo : EIATTR_SW_WAR
	.align		4
.L_37:
        /*0074*/ 	.byte	0x04, 0x36
        /*0076*/ 	.short	(.L_39 - .L_38)
.L_38:
        /*0078*/ 	.word	0x00000008
.L_39:


//--------------------- .nv.info.vector_swap      --------------------------
	.section	.nv.info.vector_swap,"",@"SHT_CUDA_INFO"
	.sectionflags	@""
	.align	4


	//----- nvinfo : EIATTR_CUDA_API_VERSION
	.align		4
        /*0000*/ 	.byte	0x04, 0x37
        /*0002*/ 	.short	(.L_41 - .L_40)
.L_40:
        /*0004*/ 	.word	0x00000082


	//----- nvinfo : EIATTR_KPARAM_INFO
	.align		4
.L_41:
        /*0008*/ 	.byte	0x04, 0x17
        /*000a*/ 	.short	(.L_43 - .L_42)
.L_42:
        /*000c*/ 	.word	0x00000000
        /*0010*/ 	.short	0x0004
        /*0012*/ 	.short	0x0020
        /*0014*/ 	.byte	0x00, 0xf0, 0x11, 0x00


	//----- nvinfo : EIATTR_KPARAM_INFO
	.align		4
.L_43:
        /*0018*/ 	.byte	0x04, 0x17
        /*001a*/ 	.short	(.L_45 - .L_44)
.L_44:
        /*001c*/ 	.word	0x00000000
        /*0020*/ 	.short	0x0003
        /*0022*/ 	.short	0x0018
        /*0024*/ 	.byte	0x00, 0xf5, 0x21, 0x00


	//----- nvinfo : EIATTR_KPARAM_INFO
	.align		4
.L_45:
        /*0028*/ 	.byte	0x04, 0x17
        /*002a*/ 	.short	(.L_47 - .L_46)
.L_46:
        /*002c*/ 	.word	0x00000000
        /*0030*/ 	.short	0x0002
        /*0032*/ 	.short	0x0010
        /*0034*/ 	.byte	0x00, 0xf0, 0x11, 0x00


	//----- nvinfo : EIATTR_KPARAM_INFO
	.align		4
.L_47:
        /*0038*/ 	.byte	0x04, 0x17
        /*003a*/ 	.short	(.L_49 - .L_48)
.L_48:
        /*003c*/ 	.word	0x00000000
        /*0040*/ 	.short	0x0001
        /*0042*/ 	.short	0x0008
        /*0044*/ 	.byte	0x00, 0xf5, 0x21, 0x00


	//----- nvinfo : EIATTR_KPARAM_INFO
	.align		4
.L_49:
        /*0048*/ 	.byte	0x04, 0x17
        /*004a*/ 	.short	(.L_51 - .L_50)
.L_50:
        /*004c*/ 	.word	0x00000000
        /*0050*/ 	.short	0x0000
        /*0052*/ 	.short	0x0000
        /*0054*/ 	.byte	0x00, 0xf0, 0x11, 0x00


	//----- nvinfo : EIATTR_SPARSE_MMA_MASK
	.align		4
.L_51:
        /*0058*/ 	.byte	0x03, 0x50
        /*005a*/ 	.short	0x0000


	//----- nvinfo : EIATTR_MAXREG_COUNT
	.align		4
        /*005c*/ 	.byte	0x03, 0x1b
        /*005e*/ 	.short	0x00ff


	//----- nvinfo : EIATTR_MERCURY_ISA_VERSION
	.align		4
        /*0060*/ 	.byte	0x03, 0x5f
        /*0062*/ 	.short	0x0101


	//----- nvinfo : EIATTR_VRC_CTA_INIT_COUNT
	.align		4
        /*0064*/ 	.byte	0x02, 0x4a
	.zero		1
	.zero		1


	//----- nvinfo : EIATTR_EXIT_INSTR_OFFSETS
	.align		4
        /*0068*/ 	.byte	0x04, 0x1c
        /*006a*/ 	.short	(.L_53 - .L_52)


	//   ....[0]....
.L_52:
        /*006c*/ 	.word	0x00000070


	//   ....[1]....
        /*0070*/ 	.word	0x00000160


	//----- nvinfo : EIATTR_CBANK_PARAM_SIZE
	.align		4
.L_53:
        /*0074*/ 	.byte	0x03, 0x19
        /*0076*/ 	.short	0x0024


	//----- nvinfo : EIATTR_PARAM_CBANK
	.align		4
        /*0078*/ 	.byte	0x04, 0x0a
        /*007a*/ 	.short	(.L_55 - .L_54)
	.align		4
.L_54:
        /*007c*/ 	.word	index@(.nv.constant0.vector_swap)
        /*0080*/ 	.short	0x0380
        /*0082*/ 	.short	0x0024


	//----- nvinfo : EIATTR_SW_WAR
	.align		4
.L_55:
        /*0084*/ 	.byte	0x04, 0x36
        /*0086*/ 	.short	(.L_57 - .L_56)
.L_56:
        /*0088*/ 	.word	0x00000008
.L_57:


//--------------------- .nv.info.vector_copy      --------------------------
	.section	.nv.info.vector_copy,"",@"SHT_CUDA_INFO"
	.sectionflags	@""
	.align	4


	//----- nvinfo : EIATTR_CUDA_API_VERSION
	.align		4
        /*0000*/ 	.byte	0x04, 0x37
        /*0002*/ 	.short	(.L_59 - .L_58)
.L_58:
        /*0004*/ 	.word	0x00000082


	//----- nvinfo : EIATTR_KPARAM_INFO
	.align		4
.L_59:
        /*0008*/ 	.byte	0x04, 0x17
        /*000a*/ 	.short	(.L_61 - .L_60)
.L_60:
        /*000c*/ 	.word	0x00000000
        /*0010*/ 	.short	0x0004
        /*0012*/ 	.short	0x0020
        /*0014*/ 	.byte	0x00, 0xf0, 0x11, 0x00


	//----- nvinfo : EIATTR_KPARAM_INFO
	.align		4
.L_61:
        /*0018*/ 	.byte	0x04, 0x17
        /*001a*/ 	.short	(.L_63 - .L_62)
.L_62:
        /*001c*/ 	.word	0x00000000
        /*0020*/ 	.short	0x0003
        /*0022*/ 	.short	0x0018
        /*0024*/ 	.byte	0x00, 0xf5, 0x21, 0x00


	//----- nvinfo : EIATTR_KPARAM_INFO
	.align		4
.L_63:
        /*0028*/ 	.byte	0x04, 0x17
        /*002a*/ 	.short	(.L_65 - .L_64)
.L_64:
        /*002c*/ 	.word	0x00000000
        /*0030*/ 	.short	0x0002
        /*0032*/ 	.short	0x0010
        /*0034*/ 	.byte	0x00, 0xf0, 0x11, 0x00


	//----- nvinfo : EIATTR_KPARAM_INFO
	.align		4
.L_65:
        /*0038*/ 	.byte	0x04, 0x17
        /*003a*/ 	.short	(.L_67 - .L_66)
.L_66:
        /*003c*/ 	.word	0x00000000
        /*0040*/ 	.short	0x0001
        /*0042*/ 	.short	0x0008
        /*0044*/ 	.byte	0x00, 0xf5, 0x21, 0x00


	//----- nvinfo : EIATTR_KPARAM_INFO
	.align		4
.L_67:
        /*0048*/ 	.byte	0x04, 0x17
        /*004a*/ 	.short	(.L_69 - .L_68)
.L_68:
        /*004c*/ 	.word	0x00000000
        /*0050*/ 	.short	0x0000
        /*0052*/ 	.short	0x0000
        /*0054*/ 	.byte	0x00, 0xf0, 0x11, 0x00


	//----- nvinfo : EIATTR_SPARSE_MMA_MASK
	.align		4
.L_69:
        /*0058*/ 	.byte	0x03, 0x50
        /*005a*/ 	.short	0x0000


	//----- nvinfo : EIATTR_MAXREG_COUNT
	.align		4
        /*005c*/ 	.byte	0x03, 0x1b
        /*005e*/ 	.short	0x00ff


	//----- nvinfo : EIATTR_MERCURY_ISA_VERSION
	.align		4
        /*0060*/ 	.byte	0x03, 0x5f
        /*0062*/ 	.short	0x0101


	//----- nvinfo : EIATTR_VRC_CTA_INIT_COUNT
	.align		4
        /*0064*/ 	.byte	0x02, 0x4a
	.zero		1
	.zero		1


	//----- nvinfo : EIATTR_EXIT_INSTR_OFFSETS
	.align		4
        /*0068*/ 	.byte	0x04, 0x1c
        /*006a*/ 	.short	(.L_71 - .L_70)


	//   ....[0]....
.L_70:
        /*006c*/ 	.word	0x00000070


	//   ....[1]....
        /*0070*/ 	.word	0x00000130


	//----- nvinfo : EIATTR_CBANK_PARAM_SIZE
	.align		4
.L_71:
        /*0074*/ 	.byte	0x03, 0x19
        /*0076*/ 	.short	0x0024


	//----- nvinfo : EIATTR_PARAM_CBANK
	.align		4
        /*0078*/ 	.byte	0x04, 0x0a
        /*007a*/ 	.short	(.L_73 - .L_72)
	.align		4
.L_72:
        /*007c*/ 	.word	index@(.nv.constant0.vector_copy)
        /*0080*/ 	.short	0x0380
        /*0082*/ 	.short	0x0024


	//----- nvinfo : EIATTR_SW_WAR
	.align		4
.L_73:
        /*0084*/ 	.byte	0x04, 0x36
        /*0086*/ 	.short	(.L_75 - .L_74)
.L_74:
        /*0088*/ 	.word	0x00000008
.L_75:


//--------------------- .nv.info.vector_equals    --------------------------
	.section	.nv.info.vector_equals,"",@"SHT_CUDA_INFO"
	.sectionflags	@""
	.align	4


	//----- nvinfo : EIATTR_CUDA_API_VERSION
	.align		4
        /*0000*/ 	.byte	0x04, 0x37
        /*0002*/ 	.short	(.L_77 - .L_76)
.L_76:
        /*0004*/ 	.word	0x00000082


	//----- nvinfo : EIATTR_KPARAM_INFO
	.align		4
.L_77:
        /*0008*/ 	.byte	0x04, 0x17
        /*000a*/ 	.short	(.L_79 - .L_78)
.L_78:
        /*000c*/ 	.word	0x00000000
        /*0010*/ 	.short	0x0005
        /*0012*/ 	.short	0x0028
        /*0014*/ 	.byte	0x00, 0xf5, 0x21, 0x00


	//----- nvinfo : EIATTR_KPARAM_INFO
	.align		4
.L_79:
        /*0018*/ 	.byte	0x04, 0x17
        /*001a*/ 	.short	(.L_81 - .L_80)
.L_80:
        /*001c*/ 	.word	0x00000000
        /*0020*/ 	.short	0x0004
        /*0022*/ 	.short	0x0020
        /*0024*/ 	.byte	0x00, 0xf0, 0x11, 0x00


	//----- nvinfo : EIATTR_KPARAM_INFO
	.align		4
.L_81:
        /*0028*/ 	.byte	0x04, 0x17
        /*002a*/ 	.short	(.L_83 - .L_82)
.L_82:
        /*002c*/ 	.word	0x00000000
        /*0030*/ 	.short	0x0003
        /*0032*/ 	.short	0x0018
        /*0034*/ 	.byte	0x00, 0xf5, 0x21, 0x00


	//----- nvinfo : EIATTR_KPARAM_INFO
	.align		4
.L_83:
        /*0038*/ 	.byte	0x04, 0x17
        /*003a*/ 	.short	(.L_85 - .L_84)
.L_84:
        /*003c*/ 	.word	0x00000000
        /*0040*/ 	.short	0x0002
        /*0042*/ 	.short	0x0010
        /*0044*/ 	.byte	0x00, 0xf0, 0x11, 0x00


	//----- nvinfo : EIATTR_KPARAM_INFO
	.align		4
.L_85:
        /*0048*/ 	.byte	0x04, 0x17
        /*004a*/ 	.short	(.L_87 - .L_86)
.L_86:
        /*004c*/ 	.word	0x00000000
        /*0050*/ 	.short	0x0001
        /*0052*/ 	.short	0x0008
        /*0054*/ 	.byte	0x00, 0xf5, 0x21, 0x00


	//----- nvinfo : EIATTR_KPARAM_INFO
	.align		4
.L_87:
        /*0058*/ 	.byte	0x04, 0x17
        /*005a*/ 	.short	(.L_89 - .L_88)
.L_88:
        /*005c*/ 	.word	0x00000000
        /*0060*/ 	.short	0x0000
        /*0062*/ 	.short	0x0000
        /*0064*/ 	.byte	0x00, 0xf0, 0x11, 0x00


	//----- nvinfo : EIATTR_SPARSE_MMA_MASK
	.align		4
.L_89:
        /*0068*/ 	.byte	0x03, 0x50
        /*006a*/ 	.short	0x0000


	//----- nvinfo : EIATTR_MAXREG_COUNT
	.align		4
        /*006c*/ 	.byte	0x03, 0x1b
        /*006e*/ 	.short	0x00ff


	//----- nvinfo : EIATTR_MERCURY_ISA_VERSION
	.align		4
        /*0070*/ 	.byte	0x03, 0x5f
        /*0072*/ 	.short	0x0101


	//----- nvinfo : EIATTR_VRC_CTA_INIT_COUNT
	.align		4
        /*0074*/ 	.byte	0x02, 0x4a
	.zero		1
	.zero		1


	//----- nvinfo : EIATTR_EXIT_INSTR_OFFSETS
	.align		4
        /*0078*/ 	.byte	0x04, 0x1c
        /*007a*/ 	.short	(.L_91 - .L_90)


	//   ....[0]....
.L_90:
        /*007c*/ 	.word	0x00000070


	//   ....[1]....
        /*0080*/ 	.word	0x00000140


	//   ....[2]....
        /*0084*/ 	.word	0x00000190


	//----- nvinfo : EIATTR_CBANK_PARAM_SIZE
	.align		4
.L_91:
        /*0088*/ 	.byte	0x03, 0x19
        /*008a*/ 	.short	0x0030


	//----- nvinfo : EIATTR_PARAM_CBANK
	.align		4
        /*008c*/ 	.byte	0x04, 0x0a
        /*008e*/ 	.short	(.L_93 - .L_92)
	.align		4
.L_92:
        /*0090*/ 	.word	index@(.nv.constant0.vector_equals)
        /*0094*/ 	.short	0x0380
        /*0096*/ 	.short	0x0030


	//----- nvinfo : EIATTR_SW_WAR
	.align		4
.L_93:
        /*0098*/ 	.byte	0x04, 0x36
        /*009a*/ 	.short	(.L_95 - .L_94)
.L_94:
        /*009c*/ 	.word	0x00000008
.L_95:


//--------------------- .nv.callgraph             --------------------------
	.section	.nv.callgraph,"",@"SHT_CUDA_CALLGRAPH"
	.align	4
	.sectionentsize	8
	.align		4
        /*0000*/ 	.word	0x00000000
	.align		4
        /*0004*/ 	.word	0xffffffff
	.align		4
        /*0008*/ 	.word	0x00000000
	.align		4
        /*000c*/ 	.word	0xfffffffe
	.align		4
        /*0010*/ 	.word	0x00000000
	.align		4
        /*0014*/ 	.word	0xfffffffd
	.align		4
        /*0018*/ 	.word	0x00000000
	.align		4
        /*001c*/ 	.word	0xfffffffc


//--------------------- .text.vector_set          --------------------------
	.section	.text.vector_set,"ax",@progbits
	.align	128
        .global         vector_set
        .type           vector_set,@function
        .size           vector_set,(.L_x_4 - vector_set)
        .other          vector_set,@"STO_CUDA_ENTRY STV_DEFAULT"
vector_set:
.text.vector_set:
[----:B------:R-:W-:Y:S01]  /*0000*/  LDC R1, c[0x0][0x37c] ;  /* 0x0000df00ff017b82 */ /* 0x000fe20000000800 */
[----:B------:R-:W0:Y:S07]  /*0010*/  S2R R3, SR_TID.X ;  /* 0x0000000000037919 */ /* 0x000e2e0000002100 */
[----:B------:R-:W0:Y:S01]  /*0020*/  S2UR UR4, SR_CTAID.X ;  /* 0x00000000000479c3 */ /* 0x000e220000002500 */
[----:B------:R-:W1:Y:S07]  /*0030*/  LDCU UR5, c[0x0][0x380] ;  /* 0x00007000ff0577ac */ /* 0x000e6e0008000800 */
[----:B------:R-:W0:Y:S02]  /*0040*/  LDC R0, c[0x0][0x360] ;  /* 0x0000d800ff007b82 */ /* 0x000e240000000800 */
[----:B0-----:R-:W-:-:S05]  /*0050*/  IMAD R0, R0, UR4, R3 ;  /* 0x0000000400007c24 */ /* 0x001fca000f8e0203 */
[----:B-1----:R-:W-:-:S13]  /*0060*/  ISETP.GE.AND P0, PT, R0, UR5, PT ;  /* 0x0000000500007c0c */ /* 0x002fda000bf06270 */
[----:B------:R-:W-:Y:S05]  /*0070*/  @P0 EXIT ;  /* 0x000000000000094d */ /* 0x000fea0003800000 */
[----:B------:R-:W0:Y:S01]  /*0080*/  LDC.64 R2, c[0x0][0x388] ;  /* 0x0000e200ff027b82 */ /* 0x000e220000000a00 */
[----:B------:R-:W1:Y:S01]  /*0090*/  LDCU UR6, c[0x0][0x390] ;  /* 0x00007200ff0677ac */ /* 0x000e620008000800 */
[----:B------:R-:W2:Y:S06]  /*00a0*/  LDCU.64 UR4, c[0x0][0x358] ;  /* 0x00006b00ff0477ac */ /* 0x000eac0008000a00 */
[----:B------:R-:W2:Y:S01]  /*00b0*/  LDC R7, c[0x0][0x384] ;  /* 0x0000e100ff077b82 */ /* 0x000ea20000000800 */
[----:B-1----:R-:W-:-:S04]  /*00c0*/  IMAD R5, R0, UR6, RZ ;  /* 0x0000000600057c24 */ /* 0x002fc8000f8e02ff */
[----:B0-----:R-:W-:-:S05]  /*00d0*/  IMAD.WIDE R2, R5, 0x4, R2 ;  /* 0x0000000405027825 */ /* 0x001fca00078e0202 */
[----:B--2---:R-:W-:Y:S01]  /*00e0*/  STG.E desc[UR4][R2.64], R7 ;  /* 0x0000000702007986 */ /* 0x004fe2000c101904 */
[----:B------:R-:W-:Y:S05]  /*00f0*/  EXIT ;  /* 0x000000000000794d */ /* 0x000fea0003800000 */
.L_x_0:
[----:B------:R-:W-:-:S00]  /*0100*/  BRA `(.L_x_0) ;  /* 0xfffffffc00fc7947 */ /* 0x000fc0000383ffff */
[----:B------:R-:W-:-:S00]  /*0110*/  NOP ;  /* 0x0000000000007918 */ /* 0x000fc00000000000 */
        /* <DEDUP_REMOVED lines=14> */
.L_x_4:


//--------------------- .text.vector_swap         --------------------------
	.section	.text.vector_swap,"ax",@progbits
	.align	128
        .global         vector_swap
        .type           vector_swap,@function
        .size           vector_swap,(.L_x_5 - vector_swap)
        .other          vector_swap,@"STO_CUDA_ENTRY STV_DEFAULT"
vector_swap:
.text.vector_swap:
        /* <DEDUP_REMOVED lines=11> */
[----:B------:R-:W3:Y:S01]  /*00b0*/  LDC.64 R6, c[0x0][0x398] ;  /* 0x0000e600ff067b82 */ /* 0x000ee20000000a00 */
[----:B-1----:R-:W-:Y:S01]  /*00c0*/  IMAD R3, R0, UR6, RZ ;  /* 0x0000000600037c24 */ /* 0x002fe2000f8e02ff */
[----:B------:R-:W1:Y:S03]  /*00d0*/  LDCU UR6, c[0x0][0x3a0] ;  /* 0x00007400ff0677ac */ /* 0x000e660008000800 */
[----:B0-----:R-:W-:-:S05]  /*00e0*/  IMAD.WIDE R4, R3, 0x4, R4 ;  /* 0x0000000403047825 */ /* 0x001fca00078e0204 */
[----:B--2---:R-:W2:Y:S01]  /*00f0*/  LDG.E R11, desc[UR4][R4.64] ;  /* 0x00000004040b7981 */ /* 0x004ea2000c1e1900 */
[----:B---3--:R-:W-:-:S06]  /*0100*/  IMAD.WIDE R2, R3, 0x4, R6 ;  /* 0x0000000403027825 */ /* 0x008fcc00078e0206 */
[----:B------:R-:W3:Y:S01]  /*0110*/  LDG.E R3, desc[UR4][R2.64] ;  /* 0x0000000402037981 */ /* 0x000ee2000c1e1900 */
[----:B-1----:R-:W-:-:S04]  /*0120*/  IMAD R9, R0, UR6, RZ ;  /* 0x0000000600097c24 */ /* 0x002fc8000f8e02ff */
[----:B------:R-:W-:-:S05]  /*0130*/  IMAD.WIDE R6, R9, 0x4, R6 ;  /* 0x0000000409067825 */ /* 0x000fca00078e0206 */
[----:B--2---:R-:W-:Y:S04]  /*0140*/  STG.E desc[UR4][R6.64], R11 ;  /* 0x0000000b06007986 */ /* 0x004fe8000c101904 */
[----:B---3--:R-:W-:Y:S01]  /*0150*/  STG.E desc[UR4][R4.64], R3 ;  /* 0x0000000304007986 */ /* 0x008fe2000c101904 */
[----:B------:R-:W-:Y:S05]  /*0160*/  EXIT ;  /* 0x000000000000794d */ /* 0x000fea0003800000 */
.L_x_1:
        /* <DEDUP_REMOVED lines=9> */
.L_x_5:


//--------------------- .text.vector_copy         --------------------------
	.section	.text.vector_copy,"ax",@progbits
	.align	128
        .global         vector_copy
        .type           vector_copy,@function
        .size           vector_copy,(.L_x_6 - vector_copy)
        .other          vector_copy,@"STO_CUDA_ENTRY STV_DEFAULT"
vector_copy:
.text.vector_copy:
        /* <DEDUP_REMOVED lines=10> */
[----:B------:R-:W2:Y:S01]  /*00a0*/  LDCU.64 UR4, c[0x0][0x358] ;  /* 0x00006b00ff0477ac */ /* 0x000ea20008000a00 */
[C---:B-1----:R-:W-:Y:S01]  /*00b0*/  IMAD R5, R0.reuse, UR6, RZ ;  /* 0x0000000600057c24 */ /* 0x042fe2000f8e02ff */
[----:B------:R-:W1:Y:S03]  /*00c0*/  LDCU UR6, c[0x0][0x3a0] ;  /* 0x00007400ff0677ac */ /* 0x000e660008000800 */
[----:B0-----:R-:W-:Y:S02]  /*00d0*/  IMAD.WIDE R2, R5, 0x4, R2 ;  /* 0x0000000405027825 */ /* 0x001fe400078e0202 */
[----:B------:R-:W0:Y:S04]  /*00e0*/  LDC.64 R4, c[0x0][0x398] ;  /* 0x0000e600ff047b82 */ /* 0x000e280000000a00 */
[----:B--2---:R-:W2:Y:S01]  /*00f0*/  LDG.E R3, desc[UR4][R2.64] ;  /* 0x0000000402037981 */ /* 0x004ea2000c1e1900 */
[----:B-1----:R-:W-:-:S04]  /*0100*/  IMAD R7, R0, UR6, RZ ;  /* 0x0000000600077c24 */ /* 0x002fc8000f8e02ff */
[----:B0-----:R-:W-:-:S05]  /*0110*/  IMAD.WIDE R4, R7, 0x4, R4 ;  /* 0x0000000407047825 */ /* 0x001fca00078e0204 */
[----:B--2---:R-:W-:Y:S01]  /*0120*/  STG.E desc[UR4][R4.64], R3 ;  /* 0x0000000304007986 */ /* 0x004fe2000c101904 */
[----:B------:R-:W-:Y:S05]  /*0130*/  EXIT ;  /* 0x000000000000794d */ /* 0x000fea0003800000 */
.L_x_2:
        /* <DEDUP_REMOVED lines=12> */
.L_x_6:


//--------------------- .text.vector_equals       --------------------------
	.section	.text.vector_equals,"ax",@progbits
	.align	128
        .global         vector_equals
        .type           vector_equals,@function
        .size           vector_equals,(.L_x_7 - vector_equals)
        .other          vector_equals,@"STO_CUDA_ENTRY STV_DEFAULT"
vector_equals:
.text.vector_equals:
        /* <DEDUP_REMOVED lines=10> */
[----:B------:R-:W2:Y:S06]  /*00a0*/  LDCU UR7, c[0x0][0x3a0] ;  /* 0x00007400ff0777ac */ /* 0x000eac0008000800 */
[----:B------:R-:W3:Y:S01]  /*00b0*/  LDC.64 R4, c[0x0][0x398] ;  /* 0x0000e600ff047b82 */ /* 0x000ee20000000a00 */
[----:B------:R-:W4:Y:S01]  /*00c0*/  LDCU.64 UR4, c[0x0][0x358] ;  /* 0x00006b00ff0477ac */ /* 0x000f220008000a00 */
[----:B-1----:R-:W-:-:S02]  /*00d0*/  IMAD R7, R0, UR6, RZ ;  /* 0x0000000600077c24 */ /* 0x002fc4000f8e02ff */
[----:B--2---:R-:W-:Y:S02]  /*00e0*/  IMAD R9, R0, UR7, RZ ;  /* 0x0000000700097c24 */ /* 0x004fe4000f8e02ff */
[----:B0-----:R-:W-:-:S06]  /*00f0*/  IMAD.WIDE R2, R7, 0x4, R2 ;  /* 0x0000000407027825 */ /* 0x001fcc00078e0202 */
[----:B----4-:R-:W2:Y:S01]  /*0100*/  LDG.E R2, desc[UR4][R2.64] ;  /* 0x0000000402027981 */ /* 0x010ea2000c1e1900 */
[----:B---3--:R-:W-:-:S06]  /*0110*/  IMAD.WIDE R4, R9, 0x4, R4 ;  /* 0x0000000409047825 */ /* 0x008fcc00078e0204 */
[----:B------:R-:W2:Y:S02]  /*0120*/  LDG.E R5, desc[UR4][R4.64] ;  /* 0x0000000404057981 */ /* 0x000ea4000c1e1900 */
[----:B--2---:R-:W-:-:S13]  /*0130*/  FSETP.NEU.AND P0, PT, R2, R5, PT ;  /* 0x000000050200720b */ /* 0x004fda0003f0d000 */
[----:B------:R-:W-:Y:S05]  /*0140*/  @!P0 EXIT ;  /* 0x000000000000894d */ /* 0x000fea0003800000 */
[----:B------:R-:W0:Y:S02]  /*0150*/  LDC.64 R2, c[0x0][0x3a8] ;  /* 0x0000ea00ff027b82 */ /* 0x000e240000000a00 */
[----:B0-----:R-:W2:Y:S02]  /*0160*/  LDG.E R0, desc[UR4][R2.64] ;  /* 0x0000000402007981 */ /* 0x001ea4000c1e1900 */
[----:B--2---:R-:W-:-:S05]  /*0170*/  IADD3 R5, PT, PT, R0, 0x1, RZ ;  /* 0x0000000100057810 */ /* 0x004fca0007ffe0ff */
[----:B------:R-:W-:Y:S01]  /*0180*/  STG.E desc[UR4][R2.64], R5 ;  /* 0x0000000502007986 */ /* 0x000fe2000c101904 */
[----:B------:R-:W-:Y:S05]  /*0190*/  EXIT ;  /* 0x000000000000794d */ /* 0x000fea0003800000 */
.L_x_3:
        /* <DEDUP_REMOVED lines=14> */
.L_x_7:


//--------------------- .nv.shared.reserved.0     --------------------------
	.section	.nv.shared.reserved.0,"aw",@nobits
	.weak		__nv_reservedSMEM_offset_0_alias
	.size		__nv_reservedSMEM_offset_0_alias, 0, 64
	.other		__nv_reservedSMEM_offset_0_alias,@"STO_CUDA_RESERVED_SHARED STV_DEFAULT"
__nv_reservedSMEM_offset_0_alias:
	.zero		0
	.zero		64


//--------------------- .nv.constant0.vector_set  --------------------------
	.section	.nv.constant0.vector_set,"a",@progbits
	.sectionflags	@""
	.align	4
.nv.constant0.vector_set:
	.zero		916


//--------------------- .nv.constant0.vector_swap --------------------------
	.section	.nv.constant0.vector_swap,"a",@progbits
	.sectionflags	@""
	.align	4
.nv.constant0.vector_swap:
	.zero		932


//--------------------- .nv.constant0.vector_copy --------------------------
	.section	.nv.constant0.vector_copy,"a",@progbits
	.sectionflags	@""
	.align	4
.nv.constant0.vector_copy:
	.zero		932


//--------------------- .nv.constant0.vector_equals --------------------------
	.section	.nv.constant0.vector_equals,"a",@progbits
	.sectionflags	@""
	.align	4
.nv.constant0.vector_equals:
	.zero		944


//--------------------- SYMBOLS --------------------------

	.type		.nv.reservedSmem.offset0,@object
	.size		.nv.reservedSmem.offset0,0x4
